//
// Generated by NVIDIA NVVM Compiler
//
// Compiler Build ID: CL-36424714
// Cuda compilation tools, release 13.0, V13.0.88
// Based on NVVM 20.0.0
//

.version 9.0
.target sm_100
.address_size 64

	// .globl	_Z19grid_sampler_kernelPKfS0_Pfiiii

.visible .entry _Z19grid_sampler_kernelPKfS0_Pfiiii(
	.param .u64 .ptr .align 1 _Z19grid_sampler_kernelPKfS0_Pfiiii_param_0,
	.param .u64 .ptr .align 1 _Z19grid_sampler_kernelPKfS0_Pfiiii_param_1,
	.param .u64 .ptr .align 1 _Z19grid_sampler_kernelPKfS0_Pfiiii_param_2,
	.param .u32 _Z19grid_sampler_kernelPKfS0_Pfiiii_param_3,
	.param .u32 _Z19grid_sampler_kernelPKfS0_Pfiiii_param_4,
	.param .u32 _Z19grid_sampler_kernelPKfS0_Pfiiii_param_5,
	.param .u32 _Z19grid_sampler_kernelPKfS0_Pfiiii_param_6
)
{
	.reg .pred 	%p<6>;
	.reg .b32 	%r<45>;
	.reg .b32 	%f<40>;
	.reg .b64 	%rd<19>;

	ld.param.u64 	%rd1, [_Z19grid_sampler_kernelPKfS0_Pfiiii_param_0];
	ld.param.u64 	%rd2, [_Z19grid_sampler_kernelPKfS0_Pfiiii_param_1];
	ld.param.u64 	%rd3, [_Z19grid_sampler_kernelPKfS0_Pfiiii_param_2];
	ld.param.u32 	%r7, [_Z19grid_sampler_kernelPKfS0_Pfiiii_param_3];
	ld.param.u32 	%r8, [_Z19grid_sampler_kernelPKfS0_Pfiiii_param_4];
	ld.param.u32 	%r5, [_Z19grid_sampler_kernelPKfS0_Pfiiii_param_5];
	ld.param.u32 	%r6, [_Z19grid_sampler_kernelPKfS0_Pfiiii_param_6];
	mov.u32 	%r9, %ctaid.z;
	mov.u32 	%r10, %ntid.z;
	mov.u32 	%r11, %tid.z;
	mad.lo.s32 	%r1, %r9, %r10, %r11;
	mov.u32 	%r12, %ctaid.y;
	mov.u32 	%r13, %ntid.y;
	mov.u32 	%r14, %tid.y;
	mad.lo.s32 	%r15, %r12, %r13, %r14;
	mov.u32 	%r16, %ctaid.x;
	mov.u32 	%r17, %ntid.x;
	mov.u32 	%r18, %tid.x;
	mad.lo.s32 	%r3, %r16, %r17, %r18;
	setp.ge.s32 	%p1, %r1, %r7;
	setp.ge.s32 	%p2, %r15, %r8;
	or.pred  	%p3, %p1, %p2;
	setp.ge.s32 	%p4, %r3, %r5;
	or.pred  	%p5, %p3, %p4;
	@%p5 bra 	$L__BB0_2;
	cvta.to.global.u64 	%rd4, %rd2;
	cvta.to.global.u64 	%rd5, %rd1;
	cvta.to.global.u64 	%rd6, %rd3;
	mul.lo.s32 	%r19, %r1, 6;
	mul.wide.u32 	%rd7, %r19, 4;
	add.s64 	%rd8, %rd4, %rd7;
	ld.global.f32 	%f1, [%rd8];
	cvt.rn.f32.s32 	%f2, %r3;
	ld.global.f32 	%f3, [%rd8+4];
	cvt.rn.f32.u32 	%f4, %r15;
	mul.f32 	%f5, %f3, %f4;
	fma.rn.f32 	%f6, %f1, %f2, %f5;
	ld.global.f32 	%f7, [%rd8+8];
	add.f32 	%f8, %f7, %f6;
	ld.global.f32 	%f9, [%rd8+20];
	div.rn.f32 	%f10, %f8, %f9;
	ld.global.f32 	%f11, [%rd8+12];
	ld.global.f32 	%f12, [%rd8+16];
	mul.f32 	%f13, %f12, %f4;
	fma.rn.f32 	%f14, %f11, %f2, %f13;
	add.f32 	%f15, %f9, %f14;
	div.rn.f32 	%f16, %f15, %f9;
	cvt.rmi.f32.f32 	%f17, %f10;
	cvt.rzi.s32.f32 	%r20, %f17;
	cvt.rmi.f32.f32 	%f18, %f16;
	cvt.rzi.s32.f32 	%r21, %f18;
	cvt.rpi.f32.f32 	%f19, %f10;
	cvt.rzi.s32.f32 	%r22, %f19;
	cvt.rpi.f32.f32 	%f20, %f16;
	cvt.rzi.s32.f32 	%r23, %f20;
	add.s32 	%r24, %r6, -1;
	min.s32 	%r25, %r20, %r24;
	max.s32 	%r26, %r25, 0;
	add.s32 	%r27, %r5, -1;
	min.s32 	%r28, %r21, %r27;
	max.s32 	%r29, %r28, 0;
	min.s32 	%r30, %r22, %r24;
	max.s32 	%r31, %r30, 0;
	min.s32 	%r32, %r23, %r27;
	max.s32 	%r33, %r32, 0;
	cvt.rn.f32.u32 	%f21, %r26;
	sub.f32 	%f22, %f10, %f21;
	cvt.rn.f32.u32 	%f23, %r29;
	sub.f32 	%f24, %f16, %f23;
	mad.lo.s32 	%r34, %r8, %r1, %r15;
	mul.lo.s32 	%r35, %r6, %r5;
	mul.lo.s32 	%r36, %r35, %r34;
	mad.lo.s32 	%r37, %r29, %r6, %r36;
	add.s32 	%r38, %r37, %r26;
	add.s32 	%r39, %r37, %r31;
	mad.lo.s32 	%r40, %r33, %r6, %r36;
	add.s32 	%r41, %r40, %r26;
	add.s32 	%r42, %r40, %r31;
	mul.wide.s32 	%rd9, %r38, 4;
	add.s64 	%rd10, %rd5, %rd9;
	ld.global.f32 	%f25, [%rd10];
	mul.wide.s32 	%rd11, %r39, 4;
	add.s64 	%rd12, %rd5, %rd11;
	ld.global.f32 	%f26, [%rd12];
	mul.wide.s32 	%rd13, %r41, 4;
	add.s64 	%rd14, %rd5, %rd13;
	ld.global.f32 	%f27, [%rd14];
	mul.wide.s32 	%rd15, %r42, 4;
	add.s64 	%rd16, %rd5, %rd15;
	ld.global.f32 	%f28, [%rd16];
	mov.f32 	%f29, 0f3F800000;
	sub.f32 	%f30, %f29, %f22;
	sub.f32 	%f31, %f29, %f24;
	mul.f32 	%f32, %f30, %f31;
	mul.f32 	%f33, %f22, %f31;
	mul.f32 	%f34, %f26, %f33;
	fma.rn.f32 	%f35, %f25, %f32, %f34;
	mul.f32 	%f36, %f30, %f24;
	fma.rn.f32 	%f37, %f27, %f36, %f35;
	mul.f32 	%f38, %f22, %f24;
	fma.rn.f32 	%f39, %f28, %f38, %f37;
	mad.lo.s32 	%r43, %r6, %r3, %r15;
	add.s32 	%r44, %r43, %r36;
	mul.wide.s32 	%rd17, %r44, 4;
	add.s64 	%rd18, %rd6, %rd17;
	st.global.f32 	[%rd18], %f39;
$L__BB0_2:
	ret;

}


// ===== COMPILED SASS (sm_100) =====

	.target	sm_100

	.elftype	@"ET_EXEC"


//--------------------- .note.nv.tkinfo           --------------------------
	.section	.note.nv.tkinfo,"",@"SHT_NOTE"
	.sectionflags	@"SHF_NOTE_NV_TKINFO"
	.tkinfo
        /*0018*/ 	.word	0x00000002
        /*0030*/ 	.string	""
        /*0030*/ 	.string	"ptxas"
        /*0030*/ 	.string	"Cuda compilation tools, release 13.0, V13.0.88"
        /*0030*/ 	.string	"Build cuda_13.0.r13.0/compiler.36424714_0"
        /*0030*/ 	.string	"-arch sm_100 -m 64 "



//--------------------- .note.nv.cuinfo           --------------------------
	.section	.note.nv.cuinfo,"",@"SHT_NOTE"
	.sectionflags	@"SHF_NOTE_NV_CUINFO"
        /*0018*/ 	.short	0x0002
        /*001a*/ 	.short	0x0064
        /*001c*/ 	.short	0x0082
	.zero		2


//--------------------- .nv.info                  --------------------------
	.section	.nv.info,"",@"SHT_CUDA_INFO"
	.align	4


	//----- nvinfo : EIATTR_REGCOUNT
	.align		4
        /*0000*/ 	.byte	0x04, 0x2f
        /*0002*/ 	.short	(.L_1 - .L_0)
	.align		4
.L_0:
        /*0004*/ 	.word	index@(_Z19grid_sampler_kernelPKfS0_Pfiiii)
        /*0008*/ 	.word	0x00000018


	//----- nvinfo : EIATTR_FRAME_SIZE
	.align		4
.L_1:
        /*000c*/ 	.byte	0x04, 0x11
        /*000e*/ 	.short	(.L_3 - .L_2)
	.align		4
.L_2:
        /*0010*/ 	.word	index@($__internal_0_$__cuda_sm3x_div_rn_noftz_f32_slowpath)
        /*0014*/ 	.word	0x00000000


	//----- nvinfo : EIATTR_FRAME_SIZE
	.align		4
.L_3:
        /*0018*/ 	.byte	0x04, 0x11
        /*001a*/ 	.short	(.L_5 - .L_4)
	.align		4
.L_4:
        /*001c*/ 	.word	index@(_Z19grid_sampler_kernelPKfS0_Pfiiii)
        /*0020*/ 	.word	0x00000000


	//----- nvinfo : EIATTR_MIN_STACK_SIZE
	.align		4
.L_5:
        /*0024*/ 	.byte	0x04, 0x12
        /*0026*/ 	.short	(.L_7 - .L_6)
	.align		4
.L_6:
        /*0028*/ 	.word	index@(_Z19grid_sampler_kernelPKfS0_Pfiiii)
        /*002c*/ 	.word	0x00000000
.L_7:


//--------------------- .nv.compat                --------------------------
	.section	.nv.compat,"",@"SHT_CUDA_COMPAT_INFO"
	.align	4
        /*0000*/ 	.byte	0x02, 0x09, 0x00, 0x00, 0x02, 0x02, 0x01, 0x00, 0x02, 0x05, 0x05, 0x00, 0x03, 0x07, 0x01, 0x01
        /*0010*/ 	.byte	0x02, 0x03, 0x00, 0x00, 0x02, 0x06, 0x01, 0x00, 0x04, 0x0b, 0x08, 0x00, 0x01, 0x00, 0x00, 0x00
        /*0020*/ 	.byte	0x00, 0x00, 0x00, 0x00


//--------------------- .nv.info._Z19grid_sampler_kernelPKfS0_Pfiiii --------------------------
	.section	.nv.info._Z19grid_sampler_kernelPKfS0_Pfiiii,"",@"SHT_CUDA_INFO"
	.sectionflags	@""
	.align	4


	//----- nvinfo : EIATTR_CUDA_API_VERSION
	.align		4
        /*0000*/ 	.byte	0x04, 0x37
        /*0002*/ 	.short	(.L_9 - .L_8)
.L_8:
        /*0004*/ 	.word	0x00000082


	//----- nvinfo : EIATTR_KPARAM_INFO
	.align		4
.L_9:
        /*0008*/ 	.byte	0x04, 0x17
        /*000a*/ 	.short	(.L_11 - .L_10)
.L_10:
        /*000c*/ 	.word	0x00000000
        /*0010*/ 	.short	0x0006
        /*0012*/ 	.short	0x0024
        /*0014*/ 	.byte	0x00, 0xf0, 0x11, 0x00


	//----- nvinfo : EIATTR_KPARAM_INFO
	.align		4
.L_11:
        /*0018*/ 	.byte	0x04, 0x17
        /*001a*/ 	.short	(.L_13 - .L_12)
.L_12:
        /*001c*/ 	.word	0x00000000
        /*0020*/ 	.short	0x0005
        /*0022*/ 	.short	0x0020
        /*0024*/ 	.byte	0x00, 0xf0, 0x11, 0x00


	//----- nvinfo : EIATTR_KPARAM_INFO
	.align		4
.L_13:
        /*0028*/ 	.byte	0x04, 0x17
        /*002a*/ 	.short	(.L_15 - .L_14)
.L_14:
        /*002c*/ 	.word	0x00000000
        /*0030*/ 	.short	0x0004
        /*0032*/ 	.short	0x001c
        /*0034*/ 	.byte	0x00, 0xf0, 0x11, 0x00


	//----- nvinfo : EIATTR_KPARAM_INFO
	.align		4
.L_15:
        /*0038*/ 	.byte	0x04, 0x17
        /*003a*/ 	.short	(.L_17 - .L_16)
.L_16:
        /*003c*/ 	.word	0x00000000
        /*0040*/ 	.short	0x0003
        /*0042*/ 	.short	0x0018
        /*0044*/ 	.byte	0x00, 0xf0, 0x11, 0x00


	//----- nvinfo : EIATTR_KPARAM_INFO
	.align		4
.L_17:
        /*0048*/ 	.byte	0x04, 0x17
        /*004a*/ 	.short	(.L_19 - .L_18)
.L_18:
        /*004c*/ 	.word	0x00000000
        /*0050*/ 	.short	0x0002
        /*0052*/ 	.short	0x0010
        /*0054*/ 	.byte	0x00, 0xf5, 0x21, 0x00


	//----- nvinfo : EIATTR_KPARAM_INFO
	.align		4
.L_19:
        /*0058*/ 	.byte	0x04, 0x17
        /*005a*/ 	.short	(.L_21 - .L_20)
.L_20:
        /*005c*/ 	.word	0x00000000
        /*0060*/ 	.short	0x0001
        /*0062*/ 	.short	0x0008
        /*0064*/ 	.byte	0x00, 0xf5, 0x21, 0x00


	//----- nvinfo : EIATTR_KPARAM_INFO
	.align		4
.L_21:
        /*0068*/ 	.byte	0x04, 0x17
        /*006a*/ 	.short	(.L_23 - .L_22)
.L_22:
        /*006c*/ 	.word	0x00000000
        /*0070*/ 	.short	0x0000
        /*0072*/ 	.short	0x0000
        /*0074*/ 	.byte	0x00, 0xf5, 0x21, 0x00


	//----- nvinfo : EIATTR_SPARSE_MMA_MASK
	.align		4
.L_23:
        /*0078*/ 	.byte	0x03, 0x50
        /*007a*/ 	.short	0x0000


	//----- nvinfo : EIATTR_MAXREG_COUNT
	.align		4
        /*007c*/ 	.byte	0x03, 0x1b
        /*007e*/ 	.short	0x00ff


	//----- nvinfo : EIATTR_MERCURY_ISA_VERSION
	.align		4
        /*0080*/ 	.byte	0x03, 0x5f
        /*0082*/ 	.short	0x0101


	//----- nvinfo : EIATTR_VRC_CTA_INIT_COUNT
	.align		4
        /*0084*/ 	.byte	0x02, 0x4a
	.zero		1
	.zero		1


	//----- nvinfo : EIATTR_EXIT_INSTR_OFFSETS
	.align		4
        /*0088*/ 	.byte	0x04, 0x1c
        /*008a*/ 	.short	(.L_25 - .L_24)


	//   ....[0]....
.L_24:
        /*008c*/ 	.word	0x00000120


	//   ....[1]....
        /*0090*/ 	.word	0x00000700


	//----- nvinfo : EIATTR_CRS_STACK_SIZE
	.align		4
.L_25:
        /*0094*/ 	.byte	0x04, 0x1e
        /*0096*/ 	.short	(.L_27 - .L_26)
.L_26:
        /*0098*/ 	.word	0x00000000


	//----- nvinfo : EIATTR_CBANK_PARAM_SIZE
	.align		4
.L_27:
        /*009c*/ 	.byte	0x03, 0x19
        /*009e*/ 	.short	0x0028


	//----- nvinfo : EIATTR_PARAM_CBANK
	.align		4
        /*00a0*/ 	.byte	0x04, 0x0a
        /*00a2*/ 	.short	(.L_29 - .L_28)
	.align		4
.L_28:
        /*00a4*/ 	.word	index@(.nv.constant0._Z19grid_sampler_kernelPKfS0_Pfiiii)
        /*00a8*/ 	.short	0x0380
        /*00aa*/ 	.short	0x0028


	//----- nvinfo : EIATTR_SW_WAR
	.align		4
.L_29:
        /*00ac*/ 	.byte	0x04, 0x36
        /*00ae*/ 	.short	(.L_31 - .L_30)
.L_30:
        /*00b0*/ 	.word	0x00000008
.L_31:


//--------------------- .nv.callgraph             --------------------------
	.section	.nv.callgraph,"",@"SHT_CUDA_CALLGRAPH"
	.align	4
	.sectionentsize	8
	.align		4
        /*0000*/ 	.word	0x00000000
	.align		4
        /*0004*/ 	.word	0xffffffff
	.align		4
        /*0008*/ 	.word	0x00000000
	.align		4
        /*000c*/ 	.word	0xfffffffe
	.align		4
        /*0010*/ 	.word	0x00000000
	.align		4
        /*0014*/ 	.word	0xfffffffd
	.align		4
        /*0018*/ 	.word	0x00000000
	.align		4
        /*001c*/ 	.word	0xfffffffc


//--------------------- .text._Z19grid_sampler_kernelPKfS0_Pfiiii --------------------------
	.section	.text._Z19grid_sampler_kernelPKfS0_Pfiiii,"ax",@progbits
	.align	128
        .global         _Z19grid_sampler_kernelPKfS0_Pfiiii
        .type           _Z19grid_sampler_kernelPKfS0_Pfiiii,@function
        .size           _Z19grid_sampler_kernelPKfS0_Pfiiii,(.L_x_16 - _Z19grid_sampler_kernelPKfS0_Pfiiii)
        .other          _Z19grid_sampler_kernelPKfS0_Pfiiii,@"STO_CUDA_ENTRY STV_DEFAULT"
_Z19grid_sampler_kernelPKfS0_Pfiiii:
.text._Z19grid_sampler_kernelPKfS0_Pfiiii:
[----:B------:R-:W-:Y:S01]  /*0000*/  LDC R1, c[0x0][0x37c] ;  /* 0x0000df00ff017b82 */ /* 0x000fe20000000800 */
[----:B------:R-:W0:Y:S07]  /*0010*/  S2R R0, SR_TID.Y ;  /* 0x0000000000007919 */ /* 0x000e2e0000002200 */
[----:B------:R-:W1:Y:S01]  /*0020*/  LDC R8, c[0x0][0x368] ;  /* 0x0000da00ff087b82 */ /* 0x000e620000000800 */
[----:B------:R-:W2:Y:S01]  /*0030*/  LDCU.64 UR8, c[0x0][0x398] ;  /* 0x00007300ff0877ac */ /* 0x000ea20008000a00 */
[----:B------:R-:W1:Y:S01]  /*0040*/  S2R R3, SR_TID.Z ;  /* 0x0000000000037919 */ /* 0x000e620000002300 */
[----:B------:R-:W3:Y:S01]  /*0050*/  LDCU UR7, c[0x0][0x3a0] ;  /* 0x00007400ff0777ac */ /* 0x000ee20008000800 */
[----:B------:R-:W4:Y:S04]  /*0060*/  S2R R5, SR_TID.X ;  /* 0x0000000000057919 */ /* 0x000f280000002100 */
[----:B------:R-:W0:Y:S08]  /*0070*/  S2UR UR5, SR_CTAID.Y ;  /* 0x00000000000579c3 */ /* 0x000e300000002600 */
[----:B------:R-:W0:Y:S08]  /*0080*/  LDC R7, c[0x0][0x364] ;  /* 0x0000d900ff077b82 */ /* 0x000e300000000800 */
[----:B------:R-:W1:Y:S08]  /*0090*/  S2UR UR4, SR_CTAID.Z ;  /* 0x00000000000479c3 */ /* 0x000e700000002700 */
[----:B------:R-:W4:Y:S08]  /*00a0*/  S2UR UR6, SR_CTAID.X ;  /* 0x00000000000679c3 */ /* 0x000f300000002500 */
[----:B------:R-:W4:Y:S01]  /*00b0*/  LDC R6, c[0x0][0x360] ;  /* 0x0000d800ff067b82 */ /* 0x000f220000000800 */
[----:B0-----:R-:W-:-:S05]  /*00c0*/  IMAD R7, R7, UR5, R0 ;  /* 0x0000000507077c24 */ /* 0x001fca000f8e0200 */
[----:B--2---:R-:W-:Y:S01]  /*00d0*/  ISETP.GE.AND P0, PT, R7, UR9, PT ;  /* 0x0000000907007c0c */ /* 0x004fe2000bf06270 */
[----:B-1----:R-:W-:-:S05]  /*00e0*/  IMAD R8, R8, UR4, R3 ;  /* 0x0000000408087c24 */ /* 0x002fca000f8e0203 */
[----:B------:R-:W-:Y:S01]  /*00f0*/  ISETP.GE.OR P0, PT, R8, UR8, P0 ;  /* 0x0000000808007c0c */ /* 0x000fe20008706670 */
[----:B----4-:R-:W-:-:S05]  /*0100*/  IMAD R6, R6, UR6, R5 ;  /* 0x0000000606067c24 */ /* 0x010fca000f8e0205 */
[----:B---3--:R-:W-:-:S13]  /*0110*/  ISETP.GE.OR P0, PT, R6, UR7, P0 ;  /* 0x0000000706007c0c */ /* 0x008fda0008706670 */
[----:B------:R-:W-:Y:S05]  /*0120*/  @P0 EXIT ;  /* 0x000000000000094d */ /* 0x000fea0003800000 */
[----:B------:R-:W0:Y:S01]  /*0130*/  LDC.64 R4, c[0x0][0x388] ;  /* 0x0000e200ff047b82 */ /* 0x000e220000000a00 */
[----:B------:R-:W1:Y:S01]  /*0140*/  LDCU.64 UR8, c[0x0][0x358] ;  /* 0x00006b00ff0877ac */ /* 0x000e620008000a00 */
[----:B------:R-:W-:-:S04]  /*0150*/  IMAD R3, R8, 0x6, RZ ;  /* 0x0000000608037824 */ /* 0x000fc800078e02ff */
[----:B0-----:R-:W-:-:S05]  /*0160*/  IMAD.WIDE.U32 R4, R3, 0x4, R4 ;  /* 0x0000000403047825 */ /* 0x001fca00078e0004 */
[----:B-1----:R-:W2:Y:S04]  /*0170*/  LDG.E R3, desc[UR8][R4.64+0x14] ;  /* 0x0000140804037981 */ /* 0x002ea8000c1e1900 */
[----:B------:R-:W3:Y:S04]  /*0180*/  LDG.E R0, desc[UR8][R4.64+0x4] ;  /* 0x0000040804007981 */ /* 0x000ee8000c1e1900 */
[----:B------:R-:W4:Y:S04]  /*0190*/  LDG.E R11, desc[UR8][R4.64] ;  /* 0x00000008040b7981 */ /* 0x000f28000c1e1900 */
[----:B------:R-:W5:Y:S01]  /*01a0*/  LDG.E R13, desc[UR8][R4.64+0x8] ;  /* 0x00000808040d7981 */ /* 0x000f62000c1e1900 */
[----:B------:R-:W-:Y:S01]  /*01b0*/  I2FP.F32.U32 R9, R7 ;  /* 0x0000000700097245 */ /* 0x000fe20000201000 */
[----:B------:R-:W-:Y:S01]  /*01c0*/  BSSY.RECONVERGENT B0, `(.L_x_0) ;  /* 0x0000010000007945 */ /* 0x000fe20003800200 */
[----:B------:R-:W-:Y:S01]  /*01d0*/  I2FP.F32.S32 R10, R6 ;  /* 0x00000006000a7245 */ /* 0x000fe20000201400 */
[----:B--2---:R-:W0:Y:S02]  /*01e0*/  MUFU.RCP R2, R3 ;  /* 0x0000000300027308 */ /* 0x004e240000001000 */
[----:B---3--:R-:W-:-:S04]  /*01f0*/  FMUL R0, R0, R9 ;  /* 0x0000000900007220 */ /* 0x008fc80000400000 */
[----:B----4-:R-:W-:-:S04]  /*0200*/  FFMA R0, R11, R10, R0 ;  /* 0x0000000a0b007223 */ /* 0x010fc80000000000 */
[----:B-----5:R-:W-:-:S04]  /*0210*/  FADD R0, R0, R13 ;  /* 0x0000000d00007221 */ /* 0x020fc80000000000 */
[----:B------:R-:W1:Y:S01]  /*0220*/  FCHK P0, R0, R3 ;  /* 0x0000000300007302 */ /* 0x000e620000000000 */
[----:B0-----:R-:W-:-:S04]  /*0230*/  FFMA R11, -R3, R2, 1 ;  /* 0x3f800000030b7423 */ /* 0x001fc80000000102 */
[----:B------:R-:W-:-:S04]  /*0240*/  FFMA R11, R2, R11, R2 ;  /* 0x0000000b020b7223 */ /* 0x000fc80000000002 */
[----:B------:R-:W-:-:S04]  /*0250*/  FFMA R2, R0, R11, RZ ;  /* 0x0000000b00027223 */ /* 0x000fc800000000ff */
[----:B------:R-:W-:-:S04]  /*0260*/  FFMA R12, -R3, R2, R0 ;  /* 0x00000002030c7223 */ /* 0x000fc80000000100 */
[----:B------:R-:W-:Y:S01]  /*0270*/  FFMA R2, R11, R12, R2 ;  /* 0x0000000c0b027223 */ /* 0x000fe20000000002 */
[----:B-1----:R-:W-:Y:S06]  /*0280*/  @!P0 BRA `(.L_x_1) ;  /* 0x00000000000c8947 */ /* 0x002fec0003800000 */
[----:B------:R-:W-:-:S07]  /*0290*/  MOV R12, 0x2b0 ;  /* 0x000002b0000c7802 */ /* 0x000fce0000000f00 */
[----:B------:R-:W-:Y:S05]  /*02a0*/  CALL.REL.NOINC `($__internal_0_$__cuda_sm3x_div_rn_noftz_f32_slowpath) ;  /* 0x0000000400187944 */ /* 0x000fea0003c00000 */
[----:B------:R-:W-:-:S07]  /*02b0*/  IMAD.MOV.U32 R2, RZ, RZ, R0 ;  /* 0x000000ffff027224 */ /* 0x000fce00078e0000 */
.L_x_1:
[----:B------:R-:W-:Y:S05]  /*02c0*/  BSYNC.RECONVERGENT B0 ;  /* 0x0000000000007941 */ /* 0x000fea0003800200 */
.L_x_0:
[----:B------:R-:W2:Y:S04]  /*02d0*/  LDG.E R0, desc[UR8][R4.64+0x10] ;  /* 0x0000100804007981 */ /* 0x000ea8000c1e1900 */
[----:B------:R-:W3:Y:S01]  /*02e0*/  LDG.E R11, desc[UR8][R4.64+0xc] ;  /* 0x00000c08040b7981 */ /* 0x000ee2000c1e1900 */
[----:B------:R-:W0:Y:S01]  /*02f0*/  MUFU.RCP R12, R3 ;  /* 0x00000003000c7308 */ /* 0x000e220000001000 */
[----:B------:R-:W-:Y:S01]  /*0300*/  BSSY.RECONVERGENT B0, `(.L_x_2) ;  /* 0x000000e000007945 */ /* 0x000fe20003800200 */
[----:B--2---:R-:W-:-:S04]  /*0310*/  FMUL R9, R9, R0 ;  /* 0x0000000009097220 */ /* 0x004fc80000400000 */
[----:B---3--:R-:W-:Y:S01]  /*0320*/  FFMA R10, R10, R11, R9 ;  /* 0x0000000b0a0a7223 */ /* 0x008fe20000000009 */
[----:B0-----:R-:W-:-:S03]  /*0330*/  FFMA R9, -R3, R12, 1 ;  /* 0x3f80000003097423 */ /* 0x001fc6000000010c */
[----:B------:R-:W-:Y:S01]  /*0340*/  FADD R10, R3, R10 ;  /* 0x0000000a030a7221 */ /* 0x000fe20000000000 */
[----:B------:R-:W-:-:S03]  /*0350*/  FFMA R0, R12, R9, R12 ;  /* 0x000000090c007223 */ /* 0x000fc6000000000c */
[----:B------:R-:W0:Y:S01]  /*0360*/  FCHK P0, R10, R3 ;  /* 0x000000030a007302 */ /* 0x000e220000000000 */
[----:B------:R-:W-:-:S04]  /*0370*/  FFMA R9, R0, R10, RZ ;  /* 0x0000000a00097223 */ /* 0x000fc800000000ff */
[----:B------:R-:W-:-:S04]  /*0380*/  FFMA R12, -R3, R9, R10 ;  /* 0x00000009030c7223 */ /* 0x000fc8000000010a */
[----:B------:R-:W-:Y:S01]  /*0390*/  FFMA R0, R0, R12, R9 ;  /* 0x0000000c00007223 */ /* 0x000fe20000000009 */
[----:B0-----:R-:W-:Y:S06]  /*03a0*/  @!P0 BRA `(.L_x_3) ;  /* 0x00000000000c8947 */ /* 0x001fec0003800000 */
[----:B------:R-:W-:Y:S01]  /*03b0*/  IMAD.MOV.U32 R0, RZ, RZ, R10 ;  /* 0x000000ffff007224 */ /* 0x000fe200078e000a */
[----:B------:R-:W-:-:S07]  /*03c0*/  MOV R12, 0x3e0 ;  /* 0x000003e0000c7802 */ /* 0x000fce0000000f00 */
[----:B------:R-:W-:Y:S05]  /*03d0*/  CALL.REL.NOINC `($__internal_0_$__cuda_sm3x_div_rn_noftz_f32_slowpath) ;  /* 0x0000000000cc7944 */ /* 0x000fea0003c00000 */
.L_x_3:
[----:B------:R-:W-:Y:S05]  /*03e0*/  BSYNC.RECONVERGENT B0 ;  /* 0x0000000000007941 */ /* 0x000fea0003800200 */
.L_x_2:
[----:B------:R-:W0:Y:S01]  /*03f0*/  LDCU.64 UR4, c[0x0][0x3a0] ;  /* 0x00007400ff0477ac */ /* 0x000e220008000a00 */
[----:B------:R-:W1:Y:S01]  /*0400*/  F2I.FLOOR.NTZ R3, R0 ;  /* 0x0000000000037305 */ /* 0x000e620000207100 */
[----:B------:R-:W2:Y:S01]  /*0410*/  LDC.64 R4, c[0x0][0x380] ;  /* 0x0000e000ff047b82 */ /* 0x000ea20000000a00 */
[----:B------:R-:W3:Y:S06]  /*0420*/  LDCU UR6, c[0x0][0x39c] ;  /* 0x00007380ff0677ac */ /* 0x000eec0008000800 */
[----:B------:R-:W4:Y:S08]  /*0430*/  F2I.CEIL.NTZ R10, R2 ;  /* 0x00000002000a7305 */ /* 0x000f30000020b100 */
[----:B------:R-:W5:Y:S01]  /*0440*/  F2I.CEIL.NTZ R11, R0 ;  /* 0x00000000000b7305 */ /* 0x000f62000020b100 */
[----:B0-----:R-:W-:-:S02]  /*0450*/  UIADD3 UR7, UPT, UPT, UR4, -0x1, URZ ;  /* 0xffffffff04077890 */ /* 0x001fc4000fffe0ff */
[----:B------:R-:W-:Y:S01]  /*0460*/  UIMAD UR4, UR4, UR5, URZ ;  /* 0x00000005040472a4 */ /* 0x000fe2000f8e02ff */
[----:B---3--:R-:W-:Y:S01]  /*0470*/  IMAD R12, R8, UR6, R7 ;  /* 0x00000006080c7c24 */ /* 0x008fe2000f8e0207 */
[----:B------:R-:W-:Y:S02]  /*0480*/  UIADD3 UR6, UPT, UPT, UR5, -0x1, URZ ;  /* 0xffffffff05067890 */ /* 0x000fe4000fffe0ff */
[----:B-1----:R-:W-:Y:S01]  /*0490*/  VIMNMX.RELU R8, PT, PT, R3, UR7, PT ;  /* 0x0000000703087c48 */ /* 0x002fe2000bfe1100 */
[----:B------:R-:W0:Y:S01]  /*04a0*/  F2I.FLOOR.NTZ R9, R2 ;  /* 0x0000000200097305 */ /* 0x000e220000207100 */
[----:B------:R-:W-:Y:S02]  /*04b0*/  IMAD R3, R12, UR4, RZ ;  /* 0x000000040c037c24 */ /* 0x000fe4000f8e02ff */
[----:B----4-:R-:W-:Y:S02]  /*04c0*/  VIMNMX.RELU R13, PT, PT, R10, UR6, PT ;  /* 0x000000060a0d7c48 */ /* 0x010fe4000bfe1100 */
[----:B------:R-:W-:Y:S01]  /*04d0*/  IMAD R12, R8, UR5, R3 ;  /* 0x00000005080c7c24 */ /* 0x000fe2000f8e0203 */
[----:B-----5:R-:W-:-:S04]  /*04e0*/  VIMNMX.RELU R10, PT, PT, R11, UR7, PT ;  /* 0x000000070b0a7c48 */ /* 0x020fc8000bfe1100 */
[----:B------:R-:W-:Y:S01]  /*04f0*/  IADD3 R15, PT, PT, R13, R12, RZ ;  /* 0x0000000c0d0f7210 */ /* 0x000fe20007ffe0ff */
[----:B------:R-:W-:Y:S01]  /*0500*/  IMAD R16, R10, UR5, R3 ;  /* 0x000000050a107c24 */ /* 0x000fe2000f8e0203 */
[----:B0-----:R-:W-:-:S03]  /*0510*/  VIMNMX.RELU R9, PT, PT, R9, UR6, PT ;  /* 0x0000000609097c48 */ /* 0x001fc6000bfe1100 */
[----:B--2---:R-:W-:Y:S01]  /*0520*/  IMAD.WIDE R14, R15, 0x4, R4 ;  /* 0x000000040f0e7825 */ /* 0x004fe200078e0204 */
[----:B------:R-:W-:-:S03]  /*0530*/  IADD3 R17, PT, PT, R9, R16, RZ ;  /* 0x0000001009117210 */ /* 0x000fc60007ffe0ff */
[----:B------:R-:W-:Y:S02]  /*0540*/  IMAD.IADD R11, R9, 0x1, R12 ;  /* 0x00000001090b7824 */ /* 0x000fe400078e020c */
[----:B------:R-:W2:Y:S02]  /*0550*/  LDG.E R12, desc[UR8][R14.64] ;  /* 0x000000080e0c7981 */ /* 0x000ea4000c1e1900 */
[----:B------:R-:W-:-:S04]  /*0560*/  IMAD.WIDE R10, R11, 0x4, R4 ;  /* 0x000000040b0a7825 */ /* 0x000fc800078e0204 */
[----:B------:R-:W-:Y:S02]  /*0570*/  IMAD.IADD R19, R13, 0x1, R16 ;  /* 0x000000010d137824 */ /* 0x000fe400078e0210 */
[--C-:B------:R-:W-:Y:S01]  /*0580*/  IMAD.WIDE R16, R17, 0x4, R4.reuse ;  /* 0x0000000411107825 */ /* 0x100fe200078e0204 */
[----:B------:R0:W3:Y:S03]  /*0590*/  LDG.E R10, desc[UR8][R10.64] ;  /* 0x000000080a0a7981 */ /* 0x0000e6000c1e1900 */
[----:B------:R-:W-:Y:S02]  /*05a0*/  IMAD.WIDE R18, R19, 0x4, R4 ;  /* 0x0000000413127825 */ /* 0x000fe400078e0204 */
[----:B------:R-:W4:Y:S04]  /*05b0*/  LDG.E R16, desc[UR8][R16.64] ;  /* 0x0000000810107981 */ /* 0x000f28000c1e1900 */
[----:B------:R-:W5:Y:S01]  /*05c0*/  LDG.E R13, desc[UR8][R18.64] ;  /* 0x00000008120d7981 */ /* 0x000f62000c1e1900 */
[----:B------:R-:W-:-:S02]  /*05d0*/  I2FP.F32.U32 R5, R8 ;  /* 0x0000000800057245 */ /* 0x000fc40000201000 */
[----:B------:R-:W-:-:S03]  /*05e0*/  I2FP.F32.U32 R9, R9 ;  /* 0x0000000900097245 */ /* 0x000fc60000201000 */
[----:B------:R-:W-:Y:S02]  /*05f0*/  FADD R0, -R5, R0 ;  /* 0x0000000005007221 */ /* 0x000fe40000000100 */
[----:B------:R-:W1:Y:S01]  /*0600*/  LDC.64 R4, c[0x0][0x390] ;  /* 0x0000e400ff047b82 */ /* 0x000e620000000a00 */
[----:B------:R-:W-:Y:S01]  /*0610*/  FADD R9, -R9, R2 ;  /* 0x0000000209097221 */ /* 0x000fe20000000100 */
[----:B------:R-:W-:-:S03]  /*0620*/  FADD R2, -R0, 1 ;  /* 0x3f80000000027421 */ /* 0x000fc60000000100 */
[C---:B0-----:R-:W-:Y:S01]  /*0630*/  FADD R11, -R9.reuse, 1 ;  /* 0x3f800000090b7421 */ /* 0x041fe20000000100 */
[----:B------:R-:W-:Y:S01]  /*0640*/  FMUL R15, R9, R2 ;  /* 0x00000002090f7220 */ /* 0x000fe20000400000 */
[----:B------:R-:W-:-:S05]  /*0650*/  IMAD R6, R6, UR5, R7 ;  /* 0x0000000506067c24 */ /* 0x000fca000f8e0207 */
[----:B------:R-:W-:-:S05]  /*0660*/  IADD3 R3, PT, PT, R3, R6, RZ ;  /* 0x0000000603037210 */ /* 0x000fca0007ffe0ff */
[----:B-1----:R-:W-:-:S04]  /*0670*/  IMAD.WIDE R4, R3, 0x4, R4 ;  /* 0x0000000403047825 */ /* 0x002fc800078e0204 */
[----:B--2---:R-:W-:Y:S01]  /*0680*/  FMUL R21, R12, R15 ;  /* 0x0000000f0c157220 */ /* 0x004fe20000400000 */
[----:B------:R-:W-:Y:S01]  /*0690*/  FMUL R15, R11, R2 ;  /* 0x000000020b0f7220 */ /* 0x000fe20000400000 */
[----:B------:R-:W-:Y:S01]  /*06a0*/  FMUL R11, R0, R11 ;  /* 0x0000000b000b7220 */ /* 0x000fe20000400000 */
[----:B------:R-:W-:Y:S02]  /*06b0*/  FMUL R0, R9, R0 ;  /* 0x0000000009007220 */ /* 0x000fe40000400000 */
[----:B---3--:R-:W-:-:S04]  /*06c0*/  FFMA R15, R10, R15, R21 ;  /* 0x0000000f0a0f7223 */ /* 0x008fc80000000015 */
[----:B----4-:R-:W-:-:S04]  /*06d0*/  FFMA R16, R16, R11, R15 ;  /* 0x0000000b10107223 */ /* 0x010fc8000000000f */
[----:B-----5:R-:W-:-:S05]  /*06e0*/  FFMA R13, R13, R0, R16 ;  /* 0x000000000d0d7223 */ /* 0x020fca0000000010 */
[----:B------:R-:W-:Y:S01]  /*06f0*/  STG.E desc[UR8][R4.64], R13 ;  /* 0x0000000d04007986 */ /* 0x000fe2000c101908 */
[----:B------:R-:W-:Y:S05]  /*0700*/  EXIT ;  /* 0x000000000000794d */ /* 0x000fea0003800000 */
        .weak           $__internal_0_$__cuda_sm3x_div_rn_noftz_f32_slowpath
        .type           $__internal_0_$__cuda_sm3x_div_rn_noftz_f32_slowpath,@function
        .size           $__internal_0_$__cuda_sm3x_div_rn_noftz_f32_slowpath,(.L_x_16 - $__internal_0_$__cuda_sm3x_div_rn_noftz_f32_slowpath)
$__internal_0_$__cuda_sm3x_div_rn_noftz_f32_slowpath:
[--C-:B------:R-:W-:Y:S01]  /*0710*/  SHF.R.U32.HI R13, RZ, 0x17, R3.reuse ;  /* 0x00000017ff0d7819 */ /* 0x100fe20000011603 */
[----:B------:R-:W-:Y:S01]  /*0720*/  BSSY.RECONVERGENT B1, `(.L_x_4) ;  /* 0x0000063000017945 */ /* 0x000fe20003800200 */
[----:B------:R-:W-:Y:S01]  /*0730*/  SHF.R.U32.HI R11, RZ, 0x17, R0 ;  /* 0x00000017ff0b7819 */ /* 0x000fe20000011600 */
[----:B------:R-:W-:Y:S01]  /*0740*/  IMAD.MOV.U32 R15, RZ, RZ, R3 ;  /* 0x000000ffff0f7224 */ /* 0x000fe200078e0003 */
[----:B------:R-:W-:Y:S02]  /*0750*/  LOP3.LUT R13, R13, 0xff, RZ, 0xc0, !PT ;  /* 0x000000ff0d0d7812 */ /* 0x000fe400078ec0ff */
[----:B------:R-:W-:-:S03]  /*0760*/  LOP3.LUT R18, R11, 0xff, RZ, 0xc0, !PT ;  /* 0x000000ff0b127812 */ /* 0x000fc600078ec0ff */
[----:B------:R-:W-:Y:S01]  /*0770*/  VIADD R16, R13, 0xffffffff ;  /* 0xffffffff0d107836 */ /* 0x000fe20000000000 */
[----:B------:R-:W-:-:S04]  /*0780*/  IADD3 R14, PT, PT, R18, -0x1, RZ ;  /* 0xffffffff120e7810 */ /* 0x000fc80007ffe0ff */
[----:B------:R-:W-:-:S04]  /*0790*/  ISETP.GT.U32.AND P0, PT, R16, 0xfd, PT ;  /* 0x000000fd1000780c */ /* 0x000fc80003f04070 */
[----:B------:R-:W-:-:S13]  /*07a0*/  ISETP.GT.U32.OR P0, PT, R14, 0xfd, P0 ;  /* 0x000000fd0e00780c */ /* 0x000fda0000704470 */
[----:B------:R-:W-:Y:S01]  /*07b0*/  @!P0 MOV R11, RZ ;  /* 0x000000ff000b8202 */ /* 0x000fe20000000f00 */
[----:B------:R-:W-:Y:S06]  /*07c0*/  @!P0 BRA `(.L_x_5) ;  /* 0x00000000005c8947 */ /* 0x000fec0003800000 */
[----:B------:R-:W-:Y:S02]  /*07d0*/  FSETP.GTU.FTZ.AND P0, PT, |R0|, +INF , PT ;  /* 0x7f8000000000780b */ /* 0x000fe40003f1c200 */
[----:B------:R-:W-:-:S04]  /*07e0*/  FSETP.GTU.FTZ.AND P1, PT, |R3|, +INF , PT ;  /* 0x7f8000000300780b */ /* 0x000fc80003f3c200 */
[----:B------:R-:W-:-:S13]  /*07f0*/  PLOP3.LUT P0, PT, P0, P1, PT, 0xf8, 0x8f ;  /* 0x00000000008f781c */ /* 0x000fda0000703f70 */
[----:B------:R-:W-:Y:S05]  /*0800*/  @P0 BRA `(.L_x_6) ;  /* 0x00000004004c0947 */ /* 0x000fea0003800000 */
[----:B------:R-:W-:-:S13]  /*0810*/  LOP3.LUT P0, RZ, R15, 0x7fffffff, R0, 0xc8, !PT ;  /* 0x7fffffff0fff7812 */ /* 0x000fda000780c800 */
[----:B------:R-:W-:Y:S05]  /*0820*/  @!P0 BRA `(.L_x_7) ;  /* 0x00000004003c8947 */ /* 0x000fea0003800000 */
[C---:B------:R-:W-:Y:S02]  /*0830*/  FSETP.NEU.FTZ.AND P2, PT, |R0|.reuse, +INF , PT ;  /* 0x7f8000000000780b */ /* 0x040fe40003f5d200 */
[----:B------:R-:W-:Y:S02]  /*0840*/  FSETP.NEU.FTZ.AND P1, PT, |R3|, +INF , PT ;  /* 0x7f8000000300780b */ /* 0x000fe40003f3d200 */
[----:B------:R-:W-:-:S11]  /*0850*/  FSETP.NEU.FTZ.AND P0, PT, |R0|, +INF , PT ;  /* 0x7f8000000000780b */ /* 0x000fd60003f1d200 */
[----:B------:R-:W-:Y:S05]  /*0860*/  @!P1 BRA !P2, `(.L_x_7) ;  /* 0x00000004002c9947 */ /* 0x000fea0005000000 */
[----:B------:R-:W-:-:S04]  /*0870*/  LOP3.LUT P2, RZ, R0, 0x7fffffff, RZ, 0xc0, !PT ;  /* 0x7fffffff00ff7812 */ /* 0x000fc8000784c0ff */
[----:B------:R-:W-:-:S13]  /*0880*/  PLOP3.LUT P1, PT, P1, P2, PT, 0x2f, 0xf2 ;  /* 0x0000000000f2781c */ /* 0x000fda0000f24577 */
[----:B------:R-:W-:Y:S05]  /*0890*/  @P1 BRA `(.L_x_8) ;  /* 0x0000000400181947 */ /* 0x000fea0003800000 */
[----:B------:R-:W-:-:S04]  /*08a0*/  LOP3.LUT P1, RZ, R15, 0x7fffffff, RZ, 0xc0, !PT ;  /* 0x7fffffff0fff7812 */ /* 0x000fc8000782c0ff */
[----:B------:R-:W-:-:S13]  /*08b0*/  PLOP3.LUT P0, PT, P0, P1, PT, 0x2f, 0xf2 ;  /* 0x0000000000f2781c */ /* 0x000fda0000702577 */
[----:B------:R-:W-:Y:S05]  /*08c0*/  @P0 BRA `(.L_x_9) ;  /* 0x0000000400000947 */ /* 0x000fea0003800000 */
[----:B------:R-:W-:Y:S02]  /*08d0*/  ISETP.GE.AND P0, PT, R14, RZ, PT ;  /* 0x000000ff0e00720c */ /* 0x000fe40003f06270 */
[----:B------:R-:W-:-:S11]  /*08e0*/  ISETP.GE.AND P1, PT, R16, RZ, PT ;  /* 0x000000ff1000720c */ /* 0x000fd60003f26270 */
[----:B------:R-:W-:Y:S01]  /*08f0*/  @P0 IMAD.MOV.U32 R11, RZ, RZ, RZ ;  /* 0x000000ffff0b0224 */ /* 0x000fe200078e00ff */
[----:B------:R-:W-:Y:S01]  /*0900*/  @!P0 MOV R11, 0xffffffc0 ;  /* 0xffffffc0000b8802 */ /* 0x000fe20000000f00 */
[----:B------:R-:W-:Y:S01]  /*0910*/  @!P0 FFMA R0, R0, 1.84467440737095516160e+19, RZ ;  /* 0x5f80000000008823 */ /* 0x000fe200000000ff */
[----:B------:R-:W-:-:S03]  /*0920*/  @!P1 FFMA R15, R3, 1.84467440737095516160e+19, RZ ;  /* 0x5f800000030f9823 */ /* 0x000fc600000000ff */
[----:B------:R-:W-:-:S07]  /*0930*/  @!P1 VIADD R11, R11, 0x40 ;  /* 0x000000400b0b9836 */ /* 0x000fce0000000000 */
.L_x_5:
[----:B------:R-:W-:Y:S01]  /*0940*/  LEA R14, R13, 0xc0800000, 0x17 ;  /* 0xc08000000d0e7811 */ /* 0x000fe200078eb8ff */
[----:B------:R-:W-:Y:S03]  /*0950*/  BSSY.RECONVERGENT B2, `(.L_x_10) ;  /* 0x0000036000027945 */ /* 0x000fe60003800200 */
[----:B------:R-:W-:Y:S01]  /*0960*/  IADD3 R16, PT, PT, -R14, R15, RZ ;  /* 0x0000000f0e107210 */ /* 0x000fe20007ffe1ff */
[----:B------:R-:W-:-:S03]  /*0970*/  VIADD R14, R18, 0xffffff81 ;  /* 0xffffff81120e7836 */ /* 0x000fc60000000000 */
[----:B------:R-:W0:Y:S01]  /*0980*/  MUFU.RCP R15, R16 ;  /* 0x00000010000f7308 */ /* 0x000e220000001000 */
[----:B------:R-:W-:Y:S01]  /*0990*/  FADD.FTZ R17, -R16, -RZ ;  /* 0x800000ff10117221 */ /* 0x000fe20000010100 */
[C---:B------:R-:W-:Y:S01]  /*09a0*/  IMAD R0, R14.reuse, -0x800000, R0 ;  /* 0xff8000000e007824 */ /* 0x040fe200078e0200 */
[----:B------:R-:W-:-:S04]  /*09b0*/  IADD3 R14, PT, PT, R14, 0x7f, -R13 ;  /* 0x0000007f0e0e7810 */ /* 0x000fc80007ffe80d */
[----:B------:R-:W-:Y:S01]  /*09c0*/  IADD3 R14, PT, PT, R14, R11, RZ ;  /* 0x0000000b0e0e7210 */ /* 0x000fe20007ffe0ff */
[----:B0-----:R-:W-:-:S04]  /*09d0*/  FFMA R18, R15, R17, 1 ;  /* 0x3f8000000f127423 */ /* 0x001fc80000000011 */
[----:B------:R-:W-:-:S04]  /*09e0*/  FFMA R15, R15, R18, R15 ;  /* 0x000000120f0f7223 */ /* 0x000fc8000000000f */
[----:B------:R-:W-:-:S04]  /*09f0*/  FFMA R18, R0, R15, RZ ;  /* 0x0000000f00127223 */ /* 0x000fc800000000ff */
[----:B------:R-:W-:-:S04]  /*0a00*/  FFMA R19, R17, R18, R0 ;  /* 0x0000001211137223 */ /* 0x000fc80000000000 */
[----:B------:R-:W-:-:S04]  /*0a10*/  FFMA R18, R15, R19, R18 ;  /* 0x000000130f127223 */ /* 0x000fc80000000012 */
[----:B------:R-:W-:-:S04]  /*0a20*/  FFMA R17, R17, R18, R0 ;  /* 0x0000001211117223 */ /* 0x000fc80000000000 */
[----:B------:R-:W-:-:S05]  /*0a30*/  FFMA R0, R15, R17, R18 ;  /* 0x000000110f007223 */ /* 0x000fca0000000012 */
[----:B------:R-:W-:-:S04]  /*0a40*/  SHF.R.U32.HI R13, RZ, 0x17, R0 ;  /* 0x00000017ff0d7819 */ /* 0x000fc80000011600 */
[----:B------:R-:W-:-:S05]  /*0a50*/  LOP3.LUT R13, R13, 0xff, RZ, 0xc0, !PT ;  /* 0x000000ff0d0d7812 */ /* 0x000fca00078ec0ff */
[----:B------:R-:W-:-:S05]  /*0a60*/  IMAD.IADD R19, R13, 0x1, R14 ;  /* 0x000000010d137824 */ /* 0x000fca00078e020e */
[----:B------:R-:W-:-:S04]  /*0a70*/  IADD3 R11, PT, PT, R19, -0x1, RZ ;  /* 0xffffffff130b7810 */ /* 0x000fc80007ffe0ff */
[----:B------:R-:W-:-:S13]  /*0a80*/  ISETP.GE.U32.AND P0, PT, R11, 0xfe, PT ;  /* 0x000000fe0b00780c */ /* 0x000fda0003f06070 */
[----:B------:R-:W-:Y:S05]  /*0a90*/  @!P0 BRA `(.L_x_11) ;  /* 0x0000000000808947 */ /* 0x000fea0003800000 */
[----:B------:R-:W-:-:S13]  /*0aa0*/  ISETP.GT.AND P0, PT, R19, 0xfe, PT ;  /* 0x000000fe1300780c */ /* 0x000fda0003f04270 */
[----:B------:R-:W-:Y:S05]  /*0ab0*/  @P0 BRA `(.L_x_12) ;  /* 0x00000000006c0947 */ /* 0x000fea0003800000 */
[----:B------:R-:W-:-:S13]  /*0ac0*/  ISETP.GE.AND P0, PT, R19, 0x1, PT ;  /* 0x000000011300780c */ /* 0x000fda0003f06270 */
[----:B------:R-:W-:Y:S05]  /*0ad0*/  @P0 BRA `(.L_x_13) ;  /* 0x0000000000740947 */ /* 0x000fea0003800000 */
[----:B------:R-:W-:Y:S02]  /*0ae0*/  ISETP.GE.AND P0, PT, R19, -0x18, PT ;  /* 0xffffffe81300780c */ /* 0x000fe40003f06270 */
[----:B------:R-:W-:-:S11]  /*0af0*/  LOP3.LUT R0, R0, 0x80000000, RZ, 0xc0, !PT ;  /* 0x8000000000007812 */ /* 0x000fd600078ec0ff */
[----:B------:R-:W-:Y:S05]  /*0b00*/  @!P0 BRA `(.L_x_13) ;  /* 0x0000000000688947 */ /* 0x000fea0003800000 */
[-CC-:B------:R-:W-:Y:S01]  /*0b10*/  FFMA.RZ R11, R15, R17.reuse, R18.reuse ;  /* 0x000000110f0b7223 */ /* 0x180fe2000000c012 */
[----:B------:R-:W-:Y:S02]  /*0b20*/  VIADD R16, R19, 0x20 ;  /* 0x0000002013107836 */ /* 0x000fe40000000000 */
[-CC-:B------:R-:W-:Y:S01]  /*0b30*/  FFMA.RM R14, R15, R17.reuse, R18.reuse ;  /* 0x000000110f0e7223 */ /* 0x180fe20000004012 */
[----:B------:R-:W-:Y:S02]  /*0b40*/  ISETP.NE.AND P2, PT, R19, RZ, PT ;  /* 0x000000ff1300720c */ /* 0x000fe40003f45270 */
[----:B------:R-:W-:Y:S01]  /*0b50*/  LOP3.LUT R13, R11, 0x7fffff, RZ, 0xc0, !PT ;  /* 0x007fffff0b0d7812 */ /* 0x000fe200078ec0ff */
[----:B------:R-:W-:Y:S01]  /*0b60*/  FFMA.RP R11, R15, R17, R18 ;  /* 0x000000110f0b7223 */ /* 0x000fe20000008012 */
[----:B------:R-:W-:Y:S02]  /*0b70*/  ISETP.NE.AND P1, PT, R19, RZ, PT ;  /* 0x000000ff1300720c */ /* 0x000fe40003f25270 */
[----:B------:R-:W-:-:S02]  /*0b80*/  LOP3.LUT R13, R13, 0x800000, RZ, 0xfc, !PT ;  /* 0x008000000d0d7812 */ /* 0x000fc400078efcff */
[----:B------:R-:W-:Y:S02]  /*0b90*/  IADD3 R15, PT, PT, -R19, RZ, RZ ;  /* 0x000000ff130f7210 */ /* 0x000fe40007ffe1ff */
[----:B------:R-:W-:Y:S02]  /*0ba0*/  SHF.L.U32 R16, R13, R16, RZ ;  /* 0x000000100d107219 */ /* 0x000fe400000006ff */
[----:B------:R-:W-:Y:S02]  /*0bb0*/  FSETP.NEU.FTZ.AND P0, PT, R11, R14, PT ;  /* 0x0000000e0b00720b */ /* 0x000fe40003f1d000 */
[----:B------:R-:W-:Y:S02]  /*0bc0*/  SEL R14, R15, RZ, P2 ;  /* 0x000000ff0f0e7207 */ /* 0x000fe40001000000 */
[----:B------:R-:W-:Y:S02]  /*0bd0*/  ISETP.NE.AND P1, PT, R16, RZ, P1 ;  /* 0x000000ff1000720c */ /* 0x000fe40000f25270 */
[----:B------:R-:W-:-:S02]  /*0be0*/  SHF.R.U32.HI R14, RZ, R14, R13 ;  /* 0x0000000eff0e7219 */ /* 0x000fc4000001160d */
[----:B------:R-:W-:Y:S02]  /*0bf0*/  PLOP3.LUT P0, PT, P0, P1, PT, 0xf8, 0x8f ;  /* 0x00000000008f781c */ /* 0x000fe40000703f70 */
[----:B------:R-:W-:Y:S02]  /*0c00*/  SHF.R.U32.HI R16, RZ, 0x1, R14 ;  /* 0x00000001ff107819 */ /* 0x000fe4000001160e */
[----:B------:R-:W-:-:S04]  /*0c10*/  SEL R11, RZ, 0x1, !P0 ;  /* 0x00000001ff0b7807 */ /* 0x000fc80004000000 */
[----:B------:R-:W-:-:S04]  /*0c20*/  LOP3.LUT R11, R11, 0x1, R16, 0xf8, !PT ;  /* 0x000000010b0b7812 */ /* 0x000fc800078ef810 */
[----:B------:R-:W-:-:S05]  /*0c30*/  LOP3.LUT R11, R11, R14, RZ, 0xc0, !PT ;  /* 0x0000000e0b0b7212 */ /* 0x000fca00078ec0ff */
[----:B------:R-:W-:-:S05]  /*0c40*/  IMAD.IADD R11, R16, 0x1, R11 ;  /* 0x00000001100b7824 */ /* 0x000fca00078e020b */
[----:B------:R-:W-:Y:S01]  /*0c50*/  LOP3.LUT R0, R11, R0, RZ, 0xfc, !PT ;  /* 0x000000000b007212 */ /* 0x000fe200078efcff */
[----:B------:R-:W-:Y:S06]  /*0c60*/  BRA `(.L_x_13) ;  /* 0x0000000000107947 */ /* 0x000fec0003800000 */
.L_x_12:
[----:B------:R-:W-:-:S04]  /*0c70*/  LOP3.LUT R0, R0, 0x80000000, RZ, 0xc0, !PT ;  /* 0x8000000000007812 */ /* 0x000fc800078ec0ff */
[----:B------:R-:W-:Y:S01]  /*0c80*/  LOP3.LUT R0, R0, 0x7f800000, RZ, 0xfc, !PT ;  /* 0x7f80000000007812 */ /* 0x000fe200078efcff */
[----:B------:R-:W-:Y:S06]  /*0c90*/  BRA `(.L_x_13) ;  /* 0x0000000000047947 */ /* 0x000fec0003800000 */
.L_x_11:
[----:B------:R-:W-:-:S07]  /*0ca0*/  LEA R0, R14, R0, 0x17 ;  /* 0x000000000e007211 */ /* 0x000fce00078eb8ff */
.L_x_13:
[----:B------:R-:W-:Y:S05]  /*0cb0*/  BSYNC.RECONVERGENT B2 ;  /* 0x0000000000027941 */ /* 0x000fea0003800200 */
.L_x_10:
[----:B------:R-:W-:Y:S05]  /*0cc0*/  BRA `(.L_x_14) ;  /* 0x0000000000207947 */ /* 0x000fea0003800000 */
.L_x_9:
[----:B------:R-:W-:-:S04]  /*0cd0*/  LOP3.LUT R0, R15, 0x80000000, R0, 0x48, !PT ;  /* 0x800000000f007812 */ /* 0x000fc800078e4800 */
[----:B------:R-:W-:Y:S01]  /*0ce0*/  LOP3.LUT R0, R0, 0x7f800000, RZ, 0xfc, !PT ;  /* 0x7f80000000007812 */ /* 0x000fe200078efcff */
[----:B------:R-:W-:Y:S06]  /*0cf0*/  BRA `(.L_x_14) ;  /* 0x0000000000147947 */ /* 0x000fec0003800000 */
.L_x_8:
[----:B------:R-:W-:Y:S01]  /*0d00*/  LOP3.LUT R0, R15, 0x80000000, R0, 0x48, !PT ;  /* 0x800000000f007812 */ /* 0x000fe200078e4800 */
[----:B------:R-:W-:Y:S06]  /*0d10*/  BRA `(.L_x_14) ;  /* 0x00000000000c7947 */ /* 0x000fec0003800000 */
.L_x_7:
[----:B------:R-:W0:Y:S01]  /*0d20*/  MUFU.RSQ R0, -QNAN ;  /* 0xffc0000000007908 */ /* 0x000e220000001400 */
[----:B------:R-:W-:Y:S05]  /*0d30*/  BRA `(.L_x_14) ;  /* 0x0000000000047947 */ /* 0x000fea0003800000 */
.L_x_6:
[----:B------:R-:W-:-:S07]  /*0d40*/  FADD.FTZ R0, R0, R3 ;  /* 0x0000000300007221 */ /* 0x000fce0000010000 */
.L_x_14:
[----:B------:R-:W-:Y:S05]  /*0d50*/  BSYNC.RECONVERGENT B1 ;  /* 0x0000000000017941 */ /* 0x000fea0003800200 */
.L_x_4:
[----:B------:R-:W-:-:S04]  /*0d60*/  IMAD.MOV.U32 R13, RZ, RZ, 0x0 ;  /* 0x00000000ff0d7424 */ /* 0x000fc800078e00ff */
[----:B0-----:R-:W-:Y:S05]  /*0d70*/  RET.REL.NODEC R12 `(_Z19grid_sampler_kernelPKfS0_Pfiiii) ;  /* 0xfffffff00ca07950 */ /* 0x001fea0003c3ffff */
.L_x_15:
[----:B------:R-:W-:-:S00]  /*0d80*/  BRA `(.L_x_15) ;  /* 0xfffffffc00fc7947 */ /* 0x000fc0000383ffff */
[----:B------:R-:W-:-:S00]  /*0d90*/  NOP ;  /* 0x0000000000007918 */ /* 0x000fc00000000000 */
        /* <DEDUP_REMOVED lines=14> */
.L_x_16:


//--------------------- .nv.shared.reserved.0     --------------------------
	.section	.nv.shared.reserved.0,"aw",@nobits
	.weak		__nv_reservedSMEM_offset_0_alias
	.size		__nv_reservedSMEM_offset_0_alias, 0, 64
	.other		__nv_reservedSMEM_offset_0_alias,@"STO_CUDA_RESERVED_SHARED STV_DEFAULT"
__nv_reservedSMEM_offset_0_alias:
	.zero		0
	.zero		64


//--------------------- .nv.constant0._Z19grid_sampler_kernelPKfS0_Pfiiii --------------------------
	.section	.nv.constant0._Z19grid_sampler_kernelPKfS0_Pfiiii,"a",@progbits
	.sectionflags	@""
	.align	4
.nv.constant0._Z19grid_sampler_kernelPKfS0_Pfiiii:
	.zero		936


//--------------------- SYMBOLS --------------------------

	.type		.nv.reservedSmem.offset0,@object
	.size		.nv.reservedSmem.offset0,0x4
